	.headerflags	@"EF_CUDA_TEXMODE_UNIFIED EF_CUDA_64BIT_ADDRESS EF_CUDA_ACCELERATORS EF_CUDA_SM90 EF_CUDA_VIRTUAL_SM(EF_CUDA_SM90)"
	.elftype	@"ET_EXEC"


//--------------------- .nv.info                  --------------------------
	.section	.nv.info,"",@"SHT_CUDA_INFO"
	.align	4


	//----- nvinfo : EIATTR_REGCOUNT
	.align		4
        /*0000*/ 	.byte	0x04, 0x2f
        /*0002*/ 	.short	(.L_1 - .L_0)
	.align		4
.L_0:
        /*0004*/ 	.word	index@(triton_poi_fused_avg_pool2d_20)
        /*0008*/ 	.word	0x00000020


	//----- nvinfo : EIATTR_MIN_STACK_SIZE
	.align		4
.L_1:
        /*000c*/ 	.byte	0x04, 0x12
        /*000e*/ 	.short	(.L_3 - .L_2)
	.align		4
.L_2:
        /*0010*/ 	.word	index@(triton_poi_fused_avg_pool2d_20)
        /*0014*/ 	.word	0x00000000


	//----- nvinfo : EIATTR_FRAME_SIZE
	.align		4
.L_3:
        /*0018*/ 	.byte	0x04, 0x11
        /*001a*/ 	.short	(.L_5 - .L_4)
	.align		4
.L_4:
        /*001c*/ 	.word	index@(triton_poi_fused_avg_pool2d_20)
        /*0020*/ 	.word	0x00000000


	//----- nvinfo : EIATTR_MIN_STACK_SIZE
	.align		4
.L_5:
        /*0024*/ 	.byte	0x04, 0x12
        /*0026*/ 	.short	(.L_7 - .L_6)
	.align		4
.L_6:
        /*0028*/ 	.word	index@(triton_poi_fused_avg_pool2d_20)
        /*002c*/ 	.word	0x00000000
.L_7:


//--------------------- .nv.info.triton_poi_fused_avg_pool2d_20 --------------------------
	.section	.nv.info.triton_poi_fused_avg_pool2d_20,"",@"SHT_CUDA_INFO"
	.sectionflags	@""
	.align	4


	//----- nvinfo : EIATTR_CUDA_API_VERSION
	.align		4
        /*0000*/ 	.byte	0x04, 0x37
        /*0002*/ 	.short	(.L_9 - .L_8)
.L_8:
        /*0004*/ 	.word	0x0000007c


	//----- nvinfo : EIATTR_KPARAM_INFO
	.align		4
.L_9:
        /*0008*/ 	.byte	0x04, 0x17
        /*000a*/ 	.short	(.L_11 - .L_10)
.L_10:
        /*000c*/ 	.word	0x00000000
        /*0010*/ 	.short	0x0002
        /*0012*/ 	.short	0x0010
        /*0014*/ 	.byte	0x00, 0xf0, 0x11, 0x00


	//----- nvinfo : EIATTR_KPARAM_INFO
	.align		4
.L_11:
        /*0018*/ 	.byte	0x04, 0x17
        /*001a*/ 	.short	(.L_13 - .L_12)
.L_12:
        /*001c*/ 	.word	0x00000000
        /*0020*/ 	.short	0x0001
        /*0022*/ 	.short	0x0008
        /*0024*/ 	.byte	0x00, 0xf4, 0x21, 0x00


	//----- nvinfo : EIATTR_KPARAM_INFO
	.align		4
.L_13:
        /*0028*/ 	.byte	0x04, 0x17
        /*002a*/ 	.short	(.L_15 - .L_14)
.L_14:
        /*002c*/ 	.word	0x00000000
        /*0030*/ 	.short	0x0000
        /*0032*/ 	.short	0x0000
        /*0034*/ 	.byte	0x00, 0xf4, 0x21, 0x00


	//----- nvinfo : EIATTR_SPARSE_MMA_MASK
	.align		4
.L_15:
        /*0038*/ 	.byte	0x03, 0x50
        /*003a*/ 	.short	0x0000


	//----- nvinfo : EIATTR_MAXREG_COUNT
	.align		4
        /*003c*/ 	.byte	0x03, 0x1b
        /*003e*/ 	.short	0x00ff


	//----- nvinfo : EIATTR_EXIT_INSTR_OFFSETS
	.align		4
        /*0040*/ 	.byte	0x04, 0x1c
        /*0042*/ 	.short	(.L_17 - .L_16)


	//   ....[0]....
.L_16:
        /*0044*/ 	.word	0x00001870


	//   ....[1]....
        /*0048*/ 	.word	0x00001890


	//----- nvinfo : EIATTR_REQNTID
	.align		4
.L_17:
        /*004c*/ 	.byte	0x04, 0x10
        /*004e*/ 	.short	(.L_19 - .L_18)
.L_18:
        /*0050*/ 	.word	0x00000080
        /*0054*/ 	.word	0x00000001
        /*0058*/ 	.word	0x00000001


	//----- nvinfo : EIATTR_CBANK_PARAM_SIZE
	.align		4
.L_19:
        /*005c*/ 	.byte	0x03, 0x19
        /*005e*/ 	.short	0x0014


	//----- nvinfo : EIATTR_PARAM_CBANK
	.align		4
        /*0060*/ 	.byte	0x04, 0x0a
        /*0062*/ 	.short	(.L_21 - .L_20)
	.align		4
.L_20:
        /*0064*/ 	.word	index@(.nv.constant0.triton_poi_fused_avg_pool2d_20)
        /*0068*/ 	.short	0x0210
        /*006a*/ 	.short	0x0014


	//----- nvinfo : EIATTR_SW_WAR
	.align		4
.L_21:
        /*006c*/ 	.byte	0x04, 0x36
        /*006e*/ 	.short	(.L_23 - .L_22)
.L_22:
        /*0070*/ 	.word	0x00000008
.L_23:


//--------------------- .nv.callgraph             --------------------------
	.section	.nv.callgraph,"",@"SHT_CUDA_CALLGRAPH"
	.align	4
	.sectionentsize	8
	.align		4
        /*0000*/ 	.word	0x00000000
	.align		4
        /*0004*/ 	.word	0xffffffff
	.align		4
        /*0008*/ 	.word	0x00000000
	.align		4
        /*000c*/ 	.word	0xfffffffe
	.align		4
        /*0010*/ 	.word	0x00000000
	.align		4
        /*0014*/ 	.word	0xfffffffd
	.align		4
        /*0018*/ 	.word	0x00000000
	.align		4
        /*001c*/ 	.word	0xfffffffc


//--------------------- .text.triton_poi_fused_avg_pool2d_20 --------------------------
	.section	.text.triton_poi_fused_avg_pool2d_20,"ax",@progbits
	.align	128
        .global         triton_poi_fused_avg_pool2d_20
        .type           triton_poi_fused_avg_pool2d_20,@function
        .size           triton_poi_fused_avg_pool2d_20,(.L_x_1 - triton_poi_fused_avg_pool2d_20)
        .other          triton_poi_fused_avg_pool2d_20,@"STO_CUDA_ENTRY STV_DEFAULT"
triton_poi_fused_avg_pool2d_20:
.text.triton_poi_fused_avg_pool2d_20:
[----:B------:R-:W0:Y:S02]  /*0000*/  LDC R1, c[0x0][0x28] ;  /* 0x00000a00ff017b82 */ /* 0x000e240000000800 */
[----:B------:R-:W1:Y:S01]  /*0010*/  S2R R0, SR_TID.X ;  /* 0x0000000000007919 */ /* 0x000e620000002100 */
[----:B------:R-:W-:Y:S01]  /*0020*/  IMAD.MOV.U32 R18, RZ, RZ, RZ ;  /* 0x000000ffff127224 */ /* 0x000fe200078e00ff */
[----:B------:R-:W2:Y:S01]  /*0030*/  LDC.64 R20, c[0x0][0x210] ;  /* 0x00008400ff147b82 */ /* 0x000ea20000000a00 */
[----:B------:R-:W-:Y:S01]  /*0040*/  ULDC.64 UR4, c[0x0][0x208] ;  /* 0x0000820000047ab9 */ /* 0x000fe20000000a00 */
[----:B------:R-:W3:Y:S01]  /*0050*/  S2R R19, SR_CTAID.X ;  /* 0x0000000000137919 */ /* 0x000ee20000002500 */
[----:B-1----:R-:W-:-:S05]  /*0060*/  IMAD.SHL.U32 R0, R0, 0x4, RZ ;  /* 0x0000000400007824 */ /* 0x002fca00078e00ff */
[----:B------:R-:W-:-:S05]  /*0070*/  LOP3.LUT R0, R0, 0x1fc, RZ, 0xc0, !PT ;  /* 0x000001fc00007812 */ /* 0x000fca00078ec0ff */
[----:B---3--:R-:W-:-:S04]  /*0080*/  IMAD R19, R19, 0x400, R0 ;  /* 0x0000040013137824 */ /* 0x008fc800078e0200 */
[----:B------:R-:W-:-:S04]  /*0090*/  IMAD.HI R4, R19, 0x2aaaaaab, RZ ;  /* 0x2aaaaaab13047827 */ /* 0x000fc800078e02ff */
[----:B------:R-:W-:Y:S01]  /*00a0*/  IMAD.HI R2, R19, -0x63f63f63, R18 ;  /* 0x9c09c09d13027827 */ /* 0x000fe200078e0212 */
[----:B------:R-:W-:-:S03]  /*00b0*/  SHF.R.U32.HI R5, RZ, 0x1f, R4 ;  /* 0x0000001fff057819 */ /* 0x000fc60000011604 */
[C---:B------:R-:W-:Y:S01]  /*00c0*/  VIADD R13, R19.reuse, 0xffffe500 ;  /* 0xffffe500130d7836 */ /* 0x040fe20000000000 */
[----:B------:R-:W-:Y:S01]  /*00d0*/  LEA.HI.SX32 R5, R4, R5, 0x1b ;  /* 0x0000000504057211 */ /* 0x000fe200078fdaff */
[----:B------:R-:W-:Y:S01]  /*00e0*/  IMAD.MOV.U32 R4, RZ, RZ, RZ ;  /* 0x000000ffff047224 */ /* 0x000fe200078e00ff */
[----:B------:R-:W-:Y:S01]  /*00f0*/  SHF.R.U32.HI R3, RZ, 0x1f, R2 ;  /* 0x0000001fff037819 */ /* 0x000fe20000011602 */
[----:B------:R-:W-:Y:S02]  /*0100*/  VIADD R25, R19, 0xffffe5c0 ;  /* 0xffffe5c013197836 */ /* 0x000fe40000000000 */
[----:B------:R-:W-:Y:S01]  /*0110*/  IMAD.HI R4, R5, -0x15f15f15, R4 ;  /* 0xea0ea0eb05047827 */ /* 0x000fe200078e0204 */
[----:B------:R-:W-:-:S03]  /*0120*/  LEA.HI.SX32 R3, R2, R3, 0x14 ;  /* 0x0000000302037211 */ /* 0x000fc600078fa2ff */
[----:B------:R-:W-:Y:S01]  /*0130*/  IMAD.MOV.U32 R2, RZ, RZ, RZ ;  /* 0x000000ffff027224 */ /* 0x000fe200078e00ff */
[----:B------:R-:W-:Y:S02]  /*0140*/  SHF.R.U32.HI R7, RZ, 0x1f, R4 ;  /* 0x0000001fff077819 */ /* 0x000fe40000011604 */
[----:B------:R-:W-:Y:S02]  /*0150*/  CS2R R8, SRZ ;  /* 0x0000000000087805 */ /* 0x000fe4000001ff00 */
[----:B------:R-:W-:Y:S01]  /*0160*/  CS2R R10, SRZ ;  /* 0x00000000000a7805 */ /* 0x000fe2000001ff00 */
[----:B------:R-:W-:Y:S01]  /*0170*/  IMAD.HI R0, R3, -0x15f15f15, R2 ;  /* 0xea0ea0eb03007827 */ /* 0x000fe200078e0202 */
[----:B------:R-:W-:-:S03]  /*0180*/  LEA.HI.SX32 R4, R4, R7, 0x1b ;  /* 0x0000000704047211 */ /* 0x000fc600078fdaff */
[----:B--2---:R-:W-:Y:S01]  /*0190*/  IMAD.WIDE R12, R13, 0x4, R20 ;  /* 0x000000040d0c7825 */ /* 0x004fe200078e0214 */
[----:B------:R-:W-:-:S03]  /*01a0*/  SHF.R.U32.HI R7, RZ, 0x1f, R0 ;  /* 0x0000001fff077819 */ /* 0x000fc60000011600 */
[----:B------:R-:W-:Y:S01]  /*01b0*/  IMAD R2, R4, -0x23, R5 ;  /* 0xffffffdd04027824 */ /* 0x000fe200078e0205 */
[----:B------:R-:W-:Y:S02]  /*01c0*/  LEA.HI.SX32 R7, R0, R7, 0x1b ;  /* 0x0000000700077211 */ /* 0x000fe400078fdaff */
[----:B------:R-:W-:Y:S02]  /*01d0*/  CS2R R4, SRZ ;  /* 0x0000000000047805 */ /* 0x000fe4000001ff00 */
[----:B------:R-:W-:Y:S01]  /*01e0*/  ISETP.GT.AND P2, PT, R2, RZ, PT ;  /* 0x000000ff0200720c */ /* 0x000fe20003f44270 */
[----:B------:R-:W-:Y:S01]  /*01f0*/  IMAD R17, R7, -0x23, R3 ;  /* 0xffffffdd07117824 */ /* 0x000fe200078e0203 */
[----:B------:R-:W-:-:S04]  /*0200*/  CS2R R6, SRZ ;  /* 0x0000000000067805 */ /* 0x000fc8000001ff00 */
[----:B------:R-:W-:-:S04]  /*0210*/  ISETP.GT.AND P0, PT, R17, RZ, P2 ;  /* 0x000000ff1100720c */ /* 0x000fc80001704270 */
[----:B------:R-:W-:Y:S02]  /*0220*/  ISETP.LT.AND P4, PT, R19, 0xe5b00, P0 ;  /* 0x000e5b001300780c */ /* 0x000fe40000781270 */
[----:B------:R-:W-:-:S04]  /*0230*/  ISETP.GT.AND P0, PT, R2, -0x1, PT ;  /* 0xffffffff0200780c */ /* 0x000fc80003f04270 */
[----:B------:R-:W-:-:S04]  /*0240*/  ISETP.GT.AND P0, PT, R17, RZ, P0 ;  /* 0x000000ff1100720c */ /* 0x000fc80000704270 */
[----:B------:R-:W-:Y:S01]  /*0250*/  ISETP.LT.AND P3, PT, R19, 0xe5b00, P0 ;  /* 0x000e5b001300780c */ /* 0x000fe20000761270 */
[----:B------:R-:W-:Y:S02]  /*0260*/  IMAD.WIDE R24, R25, 0x4, R20 ;  /* 0x0000000419187825 */ /* 0x000fe400078e0214 */
[----:B------:R1:W2:Y:S10]  /*0270*/  @P4 LDG.E.128 R4, desc[UR4][R12.64] ;  /* 0x000000040c044981 */ /* 0x0002b4000c1e1d00 */
[----:B------:R-:W3:Y:S01]  /*0280*/  @P3 LDG.E.128 R8, desc[UR4][R24.64] ;  /* 0x0000000418083981 */ /* 0x000ee2000c1e1d00 */
[----:B------:R-:W-:-:S02]  /*0290*/  VIADD R23, R19, 0x200 ;  /* 0x0000020013177836 */ /* 0x000fc40000000000 */
[----:B------:R-:W-:Y:S02]  /*02a0*/  IMAD.MOV.U32 R22, RZ, RZ, RZ ;  /* 0x000000ffff167224 */ /* 0x000fe400078e00ff */
[----:B------:R-:W-:-:S04]  /*02b0*/  IMAD.HI R0, R23, 0x2aaaaaab, RZ ;  /* 0x2aaaaaab17007827 */ /* 0x000fc800078e02ff */
[----:B------:R-:W-:Y:S01]  /*02c0*/  IMAD.HI R14, R23, -0x63f63f63, R22 ;  /* 0x9c09c09d170e7827 */ /* 0x000fe200078e0216 */
[----:B-1----:R-:W-:-:S03]  /*02d0*/  SHF.R.U32.HI R13, RZ, 0x1f, R0 ;  /* 0x0000001fff0d7819 */ /* 0x002fc60000011600 */
[----:B------:R-:W-:Y:S01]  /*02e0*/  IMAD.MOV.U32 R12, RZ, RZ, RZ ;  /* 0x000000ffff0c7224 */ /* 0x000fe200078e00ff */
[----:B------:R-:W-:Y:S02]  /*02f0*/  LEA.HI.SX32 R13, R0, R13, 0x1b ;  /* 0x0000000d000d7211 */ /* 0x000fe400078fdaff */
[----:B------:R-:W-:-:S03]  /*0300*/  SHF.R.U32.HI R15, RZ, 0x1f, R14 ;  /* 0x0000001fff0f7819 */ /* 0x000fc6000001160e */
[----:B------:R-:W-:Y:S01]  /*0310*/  IMAD.HI R3, R13, -0x15f15f15, R12 ;  /* 0xea0ea0eb0d037827 */ /* 0x000fe200078e020c */
[----:B------:R-:W-:-:S03]  /*0320*/  LEA.HI.SX32 R15, R14, R15, 0x14 ;  /* 0x0000000f0e0f7211 */ /* 0x000fc600078fa2ff */
[----:B------:R-:W-:Y:S01]  /*0330*/  IMAD.MOV.U32 R14, RZ, RZ, RZ ;  /* 0x000000ffff0e7224 */ /* 0x000fe200078e00ff */
[----:B------:R-:W-:-:S03]  /*0340*/  SHF.R.U32.HI R12, RZ, 0x1f, R3 ;  /* 0x0000001fff0c7819 */ /* 0x000fc60000011603 */
[----:B------:R-:W-:Y:S01]  /*0350*/  IMAD.HI R0, R15, -0x15f15f15, R14 ;  /* 0xea0ea0eb0f007827 */ /* 0x000fe200078e020e */
[----:B------:R-:W-:-:S04]  /*0360*/  LEA.HI.SX32 R12, R3, R12, 0x1b ;  /* 0x0000000c030c7211 */ /* 0x000fc800078fdaff */
[----:B------:R-:W-:-:S04]  /*0370*/  SHF.R.U32.HI R3, RZ, 0x1f, R0 ;  /* 0x0000001fff037819 */ /* 0x000fc80000011600 */
[----:B------:R-:W-:Y:S01]  /*0380*/  LEA.HI.SX32 R14, R0, R3, 0x1b ;  /* 0x00000003000e7211 */ /* 0x000fe200078fdaff */
[----:B------:R-:W-:Y:S02]  /*0390*/  IMAD R3, R12, -0x23, R13 ;  /* 0xffffffdd0c037824 */ /* 0x000fe400078e020d */
[----:B------:R-:W-:Y:S02]  /*03a0*/  VIADD R12, R2, 0x1 ;  /* 0x00000001020c7836 */ /* 0x000fe40000000000 */
[----:B------:R-:W-:Y:S01]  /*03b0*/  IMAD R0, R14, -0x23, R15 ;  /* 0xffffffdd0e007824 */ /* 0x000fe200078e020f */
[----:B------:R-:W-:Y:S01]  /*03c0*/  ISETP.GT.AND P5, PT, R3, -0x1, PT ;  /* 0xffffffff0300780c */ /* 0x000fe20003fa4270 */
[----:B------:R-:W-:Y:S01]  /*03d0*/  VIADD R13, R19, 0xffffe700 ;  /* 0xffffe700130d7836 */ /* 0x000fe20000000000 */
[----:B------:R-:W-:Y:S02]  /*03e0*/  ISETP.GT.AND P0, PT, R3, RZ, PT ;  /* 0x000000ff0300720c */ /* 0x000fe40003f04270 */
[----:B------:R-:W-:-:S02]  /*03f0*/  ISETP.GT.AND P5, PT, R0, RZ, P5 ;  /* 0x000000ff0000720c */ /* 0x000fc40002fa4270 */
[----:B------:R-:W-:Y:S01]  /*0400*/  ISETP.GE.U32.AND P1, PT, R12, 0x23, PT ;  /* 0x000000230c00780c */ /* 0x000fe20003f26070 */
[----:B------:R-:W-:Y:S01]  /*0410*/  IMAD.WIDE R12, R13, 0x4, R20 ;  /* 0x000000040d0c7825 */ /* 0x000fe200078e0214 */
[----:B--2---:R-:W-:Y:S02]  /*0420*/  SEL R28, R4, RZ, P4 ;  /* 0x000000ff041c7207 */ /* 0x004fe40002000000 */
[----:B------:R-:W-:Y:S02]  /*0430*/  SEL R27, R5, RZ, P4 ;  /* 0x000000ff051b7207 */ /* 0x000fe40002000000 */
[----:B------:R-:W-:Y:S02]  /*0440*/  CS2R R4, SRZ ;  /* 0x0000000000047805 */ /* 0x000fe4000001ff00 */
[----:B------:R-:W-:Y:S02]  /*0450*/  SEL R16, R6, RZ, P4 ;  /* 0x000000ff06107207 */ /* 0x000fe40002000000 */
[----:B------:R-:W-:-:S02]  /*0460*/  SEL R18, R7, RZ, P4 ;  /* 0x000000ff07127207 */ /* 0x000fc40002000000 */
[----:B------:R-:W-:Y:S02]  /*0470*/  CS2R R6, SRZ ;  /* 0x0000000000067805 */ /* 0x000fe4000001ff00 */
[----:B------:R-:W-:Y:S02]  /*0480*/  ISETP.GT.AND P4, PT, R0, RZ, P0 ;  /* 0x000000ff0000720c */ /* 0x000fe40000784270 */
[----:B---3--:R-:W-:Y:S02]  /*0490*/  SEL R25, R8, RZ, P3 ;  /* 0x000000ff08197207 */ /* 0x008fe40001800000 */
[----:B------:R-:W-:Y:S02]  /*04a0*/  SEL R8, R9, RZ, P3 ;  /* 0x000000ff09087207 */ /* 0x000fe40001800000 */
[----:B------:R-:W-:Y:S01]  /*04b0*/  SEL R15, R10, RZ, P3 ;  /* 0x000000ff0a0f7207 */ /* 0x000fe20001800000 */
[----:B------:R-:W-:Y:S01]  /*04c0*/  FADD R28, R28, R25 ;  /* 0x000000191c1c7221 */ /* 0x000fe20000000000 */
[----:B------:R-:W-:Y:S01]  /*04d0*/  SEL R29, R11, RZ, P3 ;  /* 0x000000ff0b1d7207 */ /* 0x000fe20001800000 */
[----:B------:R-:W-:Y:S01]  /*04e0*/  FADD R27, R27, R8 ;  /* 0x000000081b1b7221 */ /* 0x000fe20000000000 */
[----:B------:R-:W-:Y:S01]  /*04f0*/  ISETP.LT.AND P3, PT, R23, 0xe5b00, P5 ;  /* 0x000e5b001700780c */ /* 0x000fe20002f61270 */
[----:B------:R-:W-:Y:S01]  /*0500*/  VIADD R25, R19, 0xffffe7c0 ;  /* 0xffffe7c013197836 */ /* 0x000fe20000000000 */
[----:B------:R-:W-:-:S02]  /*0510*/  ISETP.LT.AND P4, PT, R23, 0xe5b00, P4 ;  /* 0x000e5b001700780c */ /* 0x000fc40002781270 */
[----:B------:R-:W-:Y:S02]  /*0520*/  CS2R R8, SRZ ;  /* 0x0000000000087805 */ /* 0x000fe4000001ff00 */
[----:B------:R-:W-:Y:S01]  /*0530*/  CS2R R10, SRZ ;  /* 0x00000000000a7805 */ /* 0x000fe2000001ff00 */
[----:B------:R-:W-:Y:S01]  /*0540*/  IMAD.WIDE R24, R25, 0x4, R20 ;  /* 0x0000000419187825 */ /* 0x000fe200078e0214 */
[----:B------:R-:W-:-:S03]  /*0550*/  ISETP.GT.AND P5, PT, R17, RZ, !P1 ;  /* 0x000000ff1100720c */ /* 0x000fc60004fa4270 */
[----:B------:R-:W-:Y:S01]  /*0560*/  FADD R18, R18, R29 ;  /* 0x0000001d12127221 */ /* 0x000fe20000000000 */
[C---:B------:R-:W-:Y:S01]  /*0570*/  ISETP.LT.AND P5, PT, R19.reuse, 0xe5b00, P5 ;  /* 0x000e5b001300780c */ /* 0x040fe20002fa1270 */
[----:B------:R1:W2:Y:S01]  /*0580*/  @P3 LDG.E.128 R8, desc[UR4][R24.64] ;  /* 0x0000000418083981 */ /* 0x0002a2000c1e1d00 */
[----:B------:R-:W-:Y:S02]  /*0590*/  VIADD R29, R19, 0xffffe680 ;  /* 0xffffe680131d7836 */ /* 0x000fe40000000000 */
[----:B------:R-:W-:Y:S01]  /*05a0*/  FADD R16, R16, R15 ;  /* 0x0000000f10107221 */ /* 0x000fe20000000000 */
[----:B------:R-:W-:Y:S01]  /*05b0*/  CS2R R14, SRZ ;  /* 0x00000000000e7805 */ /* 0x000fe2000001ff00 */
[----:B------:R3:W4:Y:S01]  /*05c0*/  @P4 LDG.E.128 R4, desc[UR4][R12.64] ;  /* 0x000000040c044981 */ /* 0x000722000c1e1d00 */
[----:B-1----:R-:W-:Y:S01]  /*05d0*/  IMAD.WIDE R24, R29, 0x4, R20 ;  /* 0x000000041d187825 */ /* 0x002fe200078e0214 */
[----:B---3--:R-:W-:-:S06]  /*05e0*/  CS2R R12, SRZ ;  /* 0x00000000000c7805 */ /* 0x008fcc000001ff00 */
[----:B------:R2:W3:Y:S01]  /*05f0*/  @P5 LDG.E.128 R12, desc[UR4][R24.64] ;  /* 0x00000004180c5981 */ /* 0x0004e2000c1e1d00 */
[----:B------:R-:W-:Y:S02]  /*0600*/  VIADD R22, R3, 0x1 ;  /* 0x0000000103167836 */ /* 0x000fe40000000000 */
[----:B------:R-:W-:Y:S01]  /*0610*/  VIADD R29, R19, 0xffffe880 ;  /* 0xffffe880131d7836 */ /* 0x000fe20000000000 */
[----:B--2---:R-:W-:Y:S02]  /*0620*/  SEL R25, R8, RZ, P3 ;  /* 0x000000ff08197207 */ /* 0x004fe40001800000 */
[----:B------:R-:W-:Y:S02]  /*0630*/  SEL R8, R9, RZ, P3 ;  /* 0x000000ff09087207 */ /* 0x000fe40001800000 */
[----:B------:R-:W-:Y:S02]  /*0640*/  SEL R9, R10, RZ, P3 ;  /* 0x000000ff0a097207 */ /* 0x000fe40001800000 */
[----:B------:R-:W-:-:S02]  /*0650*/  SEL R26, R11, RZ, P3 ;  /* 0x000000ff0b1a7207 */ /* 0x000fc40001800000 */
[----:B------:R-:W-:Y:S02]  /*0660*/  ISETP.GE.U32.AND P3, PT, R22, 0x23, PT ;  /* 0x000000231600780c */ /* 0x000fe40003f66070 */
[----:B----4-:R-:W-:Y:S02]  /*0670*/  SEL R4, R4, RZ, P4 ;  /* 0x000000ff04047207 */ /* 0x010fe40002000000 */
[----:B------:R-:W-:Y:S02]  /*0680*/  SEL R5, R5, RZ, P4 ;  /* 0x000000ff05057207 */ /* 0x000fe40002000000 */
[----:B------:R-:W-:Y:S02]  /*0690*/  SEL R6, R6, RZ, P4 ;  /* 0x000000ff06067207 */ /* 0x000fe40002000000 */
[----:B------:R-:W-:Y:S02]  /*06a0*/  SEL R7, R7, RZ, P4 ;  /* 0x000000ff07077207 */ /* 0x000fe40002000000 */
[----:B------:R-:W-:-:S03]  /*06b0*/  ISETP.GT.AND P4, PT, R0, RZ, !P3 ;  /* 0x000000ff0000720c */ /* 0x000fc60005f84270 */
[----:B------:R-:W-:Y:S01]  /*06c0*/  FADD R26, R7, R26 ;  /* 0x0000001a071a7221 */ /* 0x000fe20000000000 */
[----:B------:R-:W-:Y:S02]  /*06d0*/  ISETP.LT.AND P4, PT, R23, 0xe5b00, P4 ;  /* 0x000e5b001700780c */ /* 0x000fe40002781270 */
[----:B---3--:R-:W-:Y:S01]  /*06e0*/  SEL R7, R12, RZ, P5 ;  /* 0x000000ff0c077207 */ /* 0x008fe20002800000 */
[----:B------:R-:W-:Y:S01]  /*06f0*/  FADD R22, R4, R25 ;  /* 0x0000001904167221 */ /* 0x000fe20000000000 */
[----:B------:R-:W-:Y:S01]  /*0700*/  FADD R25, R5, R8 ;  /* 0x0000000805197221 */ /* 0x000fe20000000000 */
[----:B------:R-:W-:Y:S01]  /*0710*/  FADD R24, R6, R9 ;  /* 0x0000000906187221 */ /* 0x000fe20000000000 */
[----:B------:R-:W-:Y:S01]  /*0720*/  SEL R12, R13, RZ, P5 ;  /* 0x000000ff0d0c7207 */ /* 0x000fe20002800000 */
[----:B------:R-:W-:Y:S01]  /*0730*/  FADD R13, R28, R7 ;  /* 0x000000071c0d7221 */ /* 0x000fe20000000000 */
[----:B------:R-:W-:Y:S02]  /*0740*/  CS2R R8, SRZ ;  /* 0x0000000000087805 */ /* 0x000fe4000001ff00 */
[----:B------:R-:W-:Y:S01]  /*0750*/  CS2R R10, SRZ ;  /* 0x00000000000a7805 */ /* 0x000fe2000001ff00 */
[----:B------:R-:W-:Y:S01]  /*0760*/  IMAD.WIDE R28, R29, 0x4, R20 ;  /* 0x000000041d1c7825 */ /* 0x000fe200078e0214 */
[----:B------:R-:W-:-:S02]  /*0770*/  SEL R5, R14, RZ, P5 ;  /* 0x000000ff0e057207 */ /* 0x000fc40002800000 */
[----:B------:R-:W-:Y:S02]  /*0780*/  SEL R15, R15, RZ, P5 ;  /* 0x000000ff0f0f7207 */ /* 0x000fe40002800000 */
[----:B------:R-:W-:Y:S01]  /*0790*/  ISETP.GT.AND P5, PT, R17, -0x1, P2 ;  /* 0xffffffff1100780c */ /* 0x000fe200017a4270 */
[----:B------:R-:W2:Y:S03]  /*07a0*/  @P4 LDG.E.128 R8, desc[UR4][R28.64] ;  /* 0x000000041c084981 */ /* 0x000ea6000c1e1d00 */
[C---:B------:R-:W-:Y:S01]  /*07b0*/  ISETP.LT.AND P5, PT, R19.reuse, 0xe5b00, P5 ;  /* 0x000e5b001300780c */ /* 0x040fe20002fa1270 */
[----:B------:R-:W-:Y:S01]  /*07c0*/  FADD R18, R18, R15 ;  /* 0x0000000f12127221 */ /* 0x000fe20000000000 */
[----:B------:R-:W-:Y:S02]  /*07d0*/  VIADD R15, R19, 0xffffff40 ;  /* 0xffffff40130f7836 */ /* 0x000fe40000000000 */
[----:B------:R-:W-:Y:S01]  /*07e0*/  FADD R16, R16, R5 ;  /* 0x0000000510107221 */ /* 0x000fe20000000000 */
[----:B------:R-:W-:-:S02]  /*07f0*/  CS2R R4, SRZ ;  /* 0x0000000000047805 */ /* 0x000fc4000001ff00 */
[----:B------:R-:W-:Y:S01]  /*0800*/  CS2R R6, SRZ ;  /* 0x0000000000067805 */ /* 0x000fe2000001ff00 */
[----:B------:R-:W-:-:S05]  /*0810*/  IMAD.WIDE R14, R15, 0x4, R20 ;  /* 0x000000040f0e7825 */ /* 0x000fca00078e0214 */
[----:B------:R1:W3:Y:S01]  /*0820*/  @P5 LDG.E.128 R4, desc[UR4][R14.64] ;  /* 0x000000040e045981 */ /* 0x0002e2000c1e1d00 */
[----:B------:R-:W-:Y:S01]  /*0830*/  FADD R12, R27, R12 ;  /* 0x0000000c1b0c7221 */ /* 0x000fe20000000000 */
[----:B------:R-:W-:Y:S02]  /*0840*/  ISETP.GE.AND P6, PT, R19, 0xe5b00, PT ;  /* 0x000e5b001300780c */ /* 0x000fe40003fc6270 */
[----:B------:R-:W-:Y:S02]  /*0850*/  LOP3.LUT R27, R17, R2, RZ, 0xfc, !PT ;  /* 0x00000002111b7212 */ /* 0x000fe400078efcff */
[----:B------:R-:W-:Y:S02]  /*0860*/  ISETP.GT.AND P0, PT, R0, -0x1, P0 ;  /* 0xffffffff0000780c */ /* 0x000fe40000704270 */
[----:B------:R-:W-:Y:S02]  /*0870*/  ISETP.GT.AND P2, PT, R27, -0x1, !P6 ;  /* 0xffffffff1b00780c */ /* 0x000fe40007744270 */
[----:B------:R-:W-:Y:S01]  /*0880*/  ISETP.LT.AND P0, PT, R23, 0xe5b00, P0 ;  /* 0x000e5b001700780c */ /* 0x000fe20000701270 */
[----:B-1----:R-:W-:Y:S01]  /*0890*/  IMAD.WIDE R14, R19, 0x4, R20 ;  /* 0x00000004130e7825 */ /* 0x002fe200078e0214 */
[----:B--2---:R-:W-:-:S02]  /*08a0*/  SEL R27, R8, RZ, P4 ;  /* 0x000000ff081b7207 */ /* 0x004fc40002000000 */
[----:B------:R-:W-:Y:S02]  /*08b0*/  SEL R8, R9, RZ, P4 ;  /* 0x000000ff09087207 */ /* 0x000fe40002000000 */
[----:B------:R-:W-:Y:S02]  /*08c0*/  SEL R9, R10, RZ, P4 ;  /* 0x000000ff0a097207 */ /* 0x000fe40002000000 */
[----:B------:R-:W-:Y:S01]  /*08d0*/  SEL R11, R11, RZ, P4 ;  /* 0x000000ff0b0b7207 */ /* 0x000fe20002000000 */
[----:B------:R-:W-:Y:S02]  /*08e0*/  FADD R25, R25, R8 ;  /* 0x0000000819197221 */ /* 0x000fe40000000000 */
[----:B------:R-:W-:Y:S01]  /*08f0*/  FADD R24, R24, R9 ;  /* 0x0000000918187221 */ /* 0x000fe20000000000 */
[----:B------:R-:W-:Y:S01]  /*0900*/  CS2R R8, SRZ ;  /* 0x0000000000087805 */ /* 0x000fe2000001ff00 */
[----:B------:R-:W-:Y:S01]  /*0910*/  FADD R26, R26, R11 ;  /* 0x0000000b1a1a7221 */ /* 0x000fe20000000000 */
[----:B------:R-:W-:-:S02]  /*0920*/  CS2R R10, SRZ ;  /* 0x00000000000a7805 */ /* 0x000fc4000001ff00 */
[----:B---3--:R-:W-:Y:S02]  /*0930*/  SEL R4, R4, RZ, P5 ;  /* 0x000000ff04047207 */ /* 0x008fe40002800000 */
[----:B------:R-:W-:Y:S02]  /*0940*/  SEL R5, R5, RZ, P5 ;  /* 0x000000ff05057207 */ /* 0x000fe40002800000 */
[----:B------:R-:W2:Y:S01]  /*0950*/  @P0 LDG.E.128 R8, desc[UR4][R14.64+0x500] ;  /* 0x000500040e080981 */ /* 0x000ea2000c1e1d00 */
[----:B------:R-:W-:Y:S01]  /*0960*/  SEL R7, R7, RZ, P5 ;  /* 0x000000ff07077207 */ /* 0x000fe20002800000 */
[----:B------:R-:W-:Y:S01]  /*0970*/  FADD R22, R22, R27 ;  /* 0x0000001b16167221 */ /* 0x000fe20000000000 */
[----:B------:R-:W-:Y:S01]  /*0980*/  FADD R13, R13, R4 ;  /* 0x000000040d0d7221 */ /* 0x000fe20000000000 */
[----:B------:R-:W-:Y:S01]  /*0990*/  SEL R27, R6, RZ, P5 ;  /* 0x000000ff061b7207 */ /* 0x000fe20002800000 */
[----:B------:R-:W-:Y:S01]  /*09a0*/  FADD R12, R12, R5 ;  /* 0x000000050c0c7221 */ /* 0x000fe20000000000 */
[----:B------:R-:W-:Y:S01]  /*09b0*/  FADD R18, R18, R7 ;  /* 0x0000000712127221 */ /* 0x000fe20000000000 */
[----:B------:R-:W-:-:S02]  /*09c0*/  CS2R R4, SRZ ;  /* 0x0000000000047805 */ /* 0x000fc4000001ff00 */
[----:B------:R-:W-:-:S06]  /*09d0*/  CS2R R6, SRZ ;  /* 0x0000000000067805 */ /* 0x000fcc000001ff00 */
[----:B------:R-:W3:Y:S01]  /*09e0*/  @P2 LDG.E.128 R4, desc[UR4][R14.64] ;  /* 0x000000040e042981 */ /* 0x000ee2000c1e1d00 */
[----:B------:R-:W-:Y:S01]  /*09f0*/  FADD R16, R16, R27 ;  /* 0x0000001b10107221 */ /* 0x000fe20000000000 */
[----:B------:R-:W-:Y:S02]  /*0a00*/  ISETP.GE.AND P5, PT, R23, 0xe5b00, PT ;  /* 0x000e5b001700780c */ /* 0x000fe40003fa6270 */
[----:B--2---:R-:W-:Y:S02]  /*0a10*/  SEL R27, R8, RZ, P0 ;  /* 0x000000ff081b7207 */ /* 0x004fe40000000000 */
[----:B------:R-:W-:Y:S02]  /*0a20*/  SEL R8, R9, RZ, P0 ;  /* 0x000000ff09087207 */ /* 0x000fe40000000000 */
[----:B------:R-:W-:-:S03]  /*0a30*/  SEL R9, R10, RZ, P0 ;  /* 0x000000ff0a097207 */ /* 0x000fc60000000000 */
[----:B------:R-:W-:Y:S01]  /*0a40*/  FADD R25, R25, R8 ;  /* 0x0000000819197221 */ /* 0x000fe20000000000 */
[----:B------:R-:W-:Y:S02]  /*0a50*/  LOP3.LUT R8, R0, R3, RZ, 0xfc, !PT ;  /* 0x0000000300087212 */ /* 0x000fe400078efcff */
[----:B------:R-:W-:Y:S02]  /*0a60*/  SEL R11, R11, RZ, P0 ;  /* 0x000000ff0b0b7207 */ /* 0x000fe40000000000 */
[----:B------:R-:W-:Y:S01]  /*0a70*/  ISETP.GT.AND P4, PT, R8, -0x1, !P5 ;  /* 0xffffffff0800780c */ /* 0x000fe20006f84270 */
[----:B------:R-:W-:Y:S01]  /*0a80*/  FADD R24, R24, R9 ;  /* 0x0000000918187221 */ /* 0x000fe20000000000 */
[----:B---3--:R-:W-:Y:S01]  /*0a90*/  SEL R4, R4, RZ, P2 ;  /* 0x000000ff04047207 */ /* 0x008fe20001000000 */
[----:B------:R-:W-:Y:S01]  /*0aa0*/  FADD R26, R26, R11 ;  /* 0x0000000b1a1a7221 */ /* 0x000fe20000000000 */
[----:B------:R-:W-:Y:S02]  /*0ab0*/  SEL R5, R5, RZ, P2 ;  /* 0x000000ff05057207 */ /* 0x000fe40001000000 */
[----:B------:R-:W-:-:S02]  /*0ac0*/  SEL R9, R6, RZ, P2 ;  /* 0x000000ff06097207 */ /* 0x000fc40001000000 */
[----:B------:R-:W-:Y:S02]  /*0ad0*/  SEL R11, R7, RZ, P2 ;  /* 0x000000ff070b7207 */ /* 0x000fe40001000000 */
[----:B------:R-:W-:Y:S01]  /*0ae0*/  ISETP.GT.AND P2, PT, R17, -0x1, !P1 ;  /* 0xffffffff1100780c */ /* 0x000fe20004f44270 */
[----:B------:R-:W-:Y:S01]  /*0af0*/  FADD R13, R13, R4 ;  /* 0x000000040d0d7221 */ /* 0x000fe20000000000 */
[----:B------:R-:W-:Y:S01]  /*0b00*/  FADD R12, R12, R5 ;  /* 0x000000050c0c7221 */ /* 0x000fe20000000000 */
[----:B------:R-:W-:Y:S02]  /*0b10*/  CS2R R4, SRZ ;  /* 0x0000000000047805 */ /* 0x000fe4000001ff00 */
[----:B------:R-:W-:Y:S02]  /*0b20*/  CS2R R6, SRZ ;  /* 0x0000000000067805 */ /* 0x000fe4000001ff00 */
[----:B------:R-:W-:Y:S01]  /*0b30*/  ISETP.LT.AND P2, PT, R19, 0xe5b00, P2 ;  /* 0x000e5b001300780c */ /* 0x000fe20001741270 */
[----:B------:R-:W-:Y:S01]  /*0b40*/  FADD R16, R16, R9 ;  /* 0x0000000910107221 */ /* 0x000fe20000000000 */
[----:B------:R-:W-:Y:S01]  /*0b50*/  FADD R18, R18, R11 ;  /* 0x0000000b12127221 */ /* 0x000fe20000000000 */
[----:B------:R-:W-:Y:S01]  /*0b60*/  CS2R R8, SRZ ;  /* 0x0000000000087805 */ /* 0x000fe2000001ff00 */
[----:B------:R-:W2:Y:S01]  /*0b70*/  @P4 LDG.E.128 R4, desc[UR4][R14.64+0x800] ;  /* 0x000800040e044981 */ /* 0x000ea2000c1e1d00 */
[----:B------:R-:W-:-:S08]  /*0b80*/  CS2R R10, SRZ ;  /* 0x00000000000a7805 */ /* 0x000fd0000001ff00 */
[----:B------:R1:W3:Y:S01]  /*0b90*/  @P2 LDG.E.128 R8, desc[UR4][R14.64+0x300] ;  /* 0x000300040e082981 */ /* 0x0002e2000c1e1d00 */
[----:B------:R-:W-:Y:S01]  /*0ba0*/  FADD R22, R22, R27 ;  /* 0x0000001b16167221 */ /* 0x000fe20000000000 */
[----:B------:R-:W-:-:S05]  /*0bb0*/  VIADD R27, R17, 0x1 ;  /* 0x00000001111b7836 */ /* 0x000fca0000000000 */
[C---:B------:R-:W-:Y:S02]  /*0bc0*/  ISETP.GE.U32.AND P0, PT, R27.reuse, 0x23, PT ;  /* 0x000000231b00780c */ /* 0x040fe40003f06070 */
[----:B------:R-:W-:Y:S01]  /*0bd0*/  ISETP.LT.U32.AND P1, PT, R27, 0x23, !P1 ;  /* 0x000000231b00780c */ /* 0x000fe20004f21070 */
[----:B-1----:R-:W-:-:S04]  /*0be0*/  VIADD R15, R19, 0x2c0 ;  /* 0x000002c0130f7836 */ /* 0x002fc80000000000 */
[----:B------:R-:W-:Y:S01]  /*0bf0*/  IMAD.WIDE R14, R15, 0x4, R20 ;  /* 0x000000040f0e7825 */ /* 0x000fe200078e0214 */
[----:B--2---:R-:W-:Y:S02]  /*0c00*/  SEL R27, R4, RZ, P4 ;  /* 0x000000ff041b7207 */ /* 0x004fe40002000000 */
[----:B------:R-:W-:Y:S02]  /*0c10*/  SEL R4, R5, RZ, P4 ;  /* 0x000000ff05047207 */ /* 0x000fe40002000000 */
[----:B------:R-:W-:Y:S02]  /*0c20*/  SEL R5, R6, RZ, P4 ;  /* 0x000000ff06057207 */ /* 0x000fe40002000000 */
[----:B------:R-:W-:Y:S02]  /*0c30*/  SEL R7, R7, RZ, P4 ;  /* 0x000000ff07077207 */ /* 0x000fe40002000000 */
[----:B------:R-:W-:Y:S01]  /*0c40*/  ISETP.GT.AND P4, PT, R0, -0x1, !P3 ;  /* 0xffffffff0000780c */ /* 0x000fe20005f84270 */
[----:B------:R-:W-:Y:S01]  /*0c50*/  FADD R24, R24, R5 ;  /* 0x0000000518187221 */ /* 0x000fe20000000000 */
[----:B---3--:R-:W-:-:S02]  /*0c60*/  SEL R5, R9, RZ, P2 ;  /* 0x000000ff09057207 */ /* 0x008fc40001000000 */
[----:B------:R-:W-:Y:S02]  /*0c70*/  SEL R8, R8, RZ, P2 ;  /* 0x000000ff08087207 */ /* 0x000fe40001000000 */
[----:B------:R-:W-:Y:S02]  /*0c80*/  SEL R9, R10, RZ, P2 ;  /* 0x000000ff0a097207 */ /* 0x000fe40001000000 */
[----:B------:R-:W-:Y:S02]  /*0c90*/  SEL R11, R11, RZ, P2 ;  /* 0x000000ff0b0b7207 */ /* 0x000fe40001000000 */
[----:B------:R-:W-:Y:S02]  /*0ca0*/  ISETP.LT.AND P2, PT, R23, 0xe5b00, P4 ;  /* 0x000e5b001700780c */ /* 0x000fe40002741270 */
[----:B------:R-:W-:Y:S01]  /*0cb0*/  ISETP.GT.AND P4, PT, R2, RZ, !P0 ;  /* 0x000000ff0200720c */ /* 0x000fe20004784270 */
[----:B------:R-:W-:Y:S01]  /*0cc0*/  FADD R25, R25, R4 ;  /* 0x0000000419197221 */ /* 0x000fe20000000000 */
[----:B------:R-:W-:Y:S01]  /*0cd0*/  FADD R26, R26, R7 ;  /* 0x000000071a1a7221 */ /* 0x000fe20000000000 */
[----:B------:R-:W-:Y:S01]  /*0ce0*/  FADD R28, R12, R5 ;  /* 0x000000050c1c7221 */ /* 0x000fe20000000000 */
[----:B------:R-:W-:-:S02]  /*0cf0*/  ISETP.LT.AND P4, PT, R19, 0xe5b00, P4 ;  /* 0x000e5b001300780c */ /* 0x000fc40002781270 */
[----:B------:R-:W-:Y:S02]  /*0d00*/  CS2R R4, SRZ ;  /* 0x0000000000047805 */ /* 0x000fe4000001ff00 */
[----:B------:R-:W-:Y:S01]  /*0d10*/  CS2R R6, SRZ ;  /* 0x0000000000067805 */ /* 0x000fe2000001ff00 */
[----:B------:R-:W-:Y:S01]  /*0d20*/  FADD R22, R22, R27 ;  /* 0x0000001b16167221 */ /* 0x000fe20000000000 */
[----:B------:R-:W-:Y:S01]  /*0d30*/  FADD R27, R13, R8 ;  /* 0x000000080d1b7221 */ /* 0x000fe20000000000 */
[----:B------:R-:W-:Y:S02]  /*0d40*/  VIADD R13, R19, 0x1980 ;  /* 0x00001980130d7836 */ /* 0x000fe40000000000 */
[----:B------:R-:W-:Y:S01]  /*0d50*/  FADD R16, R16, R9 ;  /* 0x0000000910107221 */ /* 0x000fe20000000000 */
[----:B------:R-:W-:Y:S01]  /*0d60*/  FADD R18, R18, R11 ;  /* 0x0000000b12127221 */ /* 0x000fe20000000000 */
[----:B------:R1:W2:Y:S01]  /*0d70*/  @P2 LDG.E.128 R4, desc[UR4][R14.64] ;  /* 0x000000040e042981 */ /* 0x0002a2000c1e1d00 */
[----:B------:R-:W-:-:S02]  /*0d80*/  CS2R R8, SRZ ;  /* 0x0000000000087805 */ /* 0x000fc4000001ff00 */
[----:B------:R-:W-:Y:S01]  /*0d90*/  CS2R R10, SRZ ;  /* 0x00000000000a7805 */ /* 0x000fe2000001ff00 */
[----:B-1----:R-:W-:-:S05]  /*0da0*/  IMAD.WIDE R14, R13, 0x4, R20 ;  /* 0x000000040d0e7825 */ /* 0x002fca00078e0214 */
[----:B------:R1:W3:Y:S01]  /*0db0*/  @P4 LDG.E.128 R8, desc[UR4][R14.64] ;  /* 0x000000040e084981 */ /* 0x0002e2000c1e1d00 */
[----:B------:R-:W-:-:S05]  /*0dc0*/  VIADD R12, R0, 0x1 ;  /* 0x00000001000c7836 */ /* 0x000fca0000000000 */
[----:B------:R-:W-:Y:S02]  /*0dd0*/  ISETP.LT.U32.AND P3, PT, R12, 0x23, !P3 ;  /* 0x000000230c00780c */ /* 0x000fe40005f61070 */
[----:B--2---:R-:W-:Y:S02]  /*0de0*/  SEL R13, R4, RZ, P2 ;  /* 0x000000ff040d7207 */ /* 0x004fe40001000000 */
[----:B------:R-:W-:Y:S02]  /*0df0*/  SEL R4, R5, RZ, P2 ;  /* 0x000000ff05047207 */ /* 0x000fe40001000000 */
[----:B-1----:R-:W-:Y:S02]  /*0e00*/  SEL R15, R6, RZ, P2 ;  /* 0x000000ff060f7207 */ /* 0x002fe40001000000 */
[----:B------:R-:W-:Y:S02]  /*0e10*/  SEL R7, R7, RZ, P2 ;  /* 0x000000ff07077207 */ /* 0x000fe40001000000 */
[----:B------:R-:W-:-:S02]  /*0e20*/  ISETP.GE.U32.AND P2, PT, R12, 0x23, PT ;  /* 0x000000230c00780c */ /* 0x000fc40003f46070 */
[----:B---3--:R-:W-:Y:S02]  /*0e30*/  SEL R8, R8, RZ, P4 ;  /* 0x000000ff08087207 */ /* 0x008fe40002000000 */
[----:B------:R-:W-:Y:S02]  /*0e40*/  SEL R9, R9, RZ, P4 ;  /* 0x000000ff09097207 */ /* 0x000fe40002000000 */
[----:B------:R-:W-:Y:S02]  /*0e50*/  SEL R29, R10, RZ, P4 ;  /* 0x000000ff0a1d7207 */ /* 0x000fe40002000000 */
[----:B------:R-:W-:Y:S02]  /*0e60*/  SEL R5, R11, RZ, P4 ;  /* 0x000000ff0b057207 */ /* 0x000fe40002000000 */
[----:B------:R-:W-:-:S04]  /*0e70*/  ISETP.GT.AND P4, PT, R3, RZ, !P2 ;  /* 0x000000ff0300720c */ /* 0x000fc80005784270 */
[----:B------:R-:W-:Y:S01]  /*0e80*/  ISETP.LT.AND P4, PT, R23, 0xe5b00, P4 ;  /* 0x000e5b001700780c */ /* 0x000fe20002781270 */
[----:B------:R-:W-:Y:S02]  /*0e90*/  VIADD R11, R19, 0x1b80 ;  /* 0x00001b80130b7836 */ /* 0x000fe40000000000 */
[----:B------:R-:W-:Y:S01]  /*0ea0*/  FADD R22, R22, R13 ;  /* 0x0000000d16167221 */ /* 0x000fe20000000000 */
[----:B------:R-:W-:Y:S01]  /*0eb0*/  FADD R24, R24, R15 ;  /* 0x0000000f18187221 */ /* 0x000fe20000000000 */
[----:B------:R-:W-:Y:S02]  /*0ec0*/  CS2R R12, SRZ ;  /* 0x00000000000c7805 */ /* 0x000fe4000001ff00 */
[----:B------:R-:W-:Y:S01]  /*0ed0*/  CS2R R14, SRZ ;  /* 0x00000000000e7805 */ /* 0x000fe2000001ff00 */
[----:B------:R-:W-:-:S05]  /*0ee0*/  IMAD.WIDE R10, R11, 0x4, R20 ;  /* 0x000000040b0a7825 */ /* 0x000fca00078e0214 */
[----:B------:R1:W2:Y:S01]  /*0ef0*/  @P4 LDG.E.128 R12, desc[UR4][R10.64] ;  /* 0x000000040a0c4981 */ /* 0x0002a2000c1e1d00 */
[----:B------:R-:W-:Y:S01]  /*0f00*/  ISETP.GT.AND P0, PT, R2, -0x1, !P0 ;  /* 0xffffffff0200780c */ /* 0x000fe20004704270 */
[----:B------:R-:W-:-:S03]  /*0f10*/  FADD R26, R26, R7 ;  /* 0x000000071a1a7221 */ /* 0x000fc60000000000 */
[C---:B------:R-:W-:Y:S01]  /*0f20*/  ISETP.LT.AND P0, PT, R19.reuse, 0xe5b00, P0 ;  /* 0x000e5b001300780c */ /* 0x040fe20000701270 */
[----:B------:R-:W-:Y:S02]  /*0f30*/  VIADD R7, R19, 0x1a40 ;  /* 0x00001a4013077836 */ /* 0x000fe40000000000 */
[----:B------:R-:W-:Y:S01]  /*0f40*/  FADD R27, R27, R8 ;  /* 0x000000081b1b7221 */ /* 0x000fe20000000000 */
[----:B------:R-:W-:Y:S01]  /*0f50*/  FADD R28, R28, R9 ;  /* 0x000000091c1c7221 */ /* 0x000fe20000000000 */
[----:B------:R-:W-:Y:S02]  /*0f60*/  CS2R R8, SRZ ;  /* 0x0000000000087805 */ /* 0x000fe4000001ff00 */
[----:B-1----:R-:W-:Y:S01]  /*0f70*/  CS2R R10, SRZ ;  /* 0x00000000000a7805 */ /* 0x002fe2000001ff00 */
[----:B------:R-:W-:Y:S01]  /*0f80*/  IMAD.WIDE R6, R7, 0x4, R20 ;  /* 0x0000000407067825 */ /* 0x000fe200078e0214 */
[----:B------:R-:W-:-:S03]  /*0f90*/  ISETP.GT.AND P2, PT, R3, -0x1, !P2 ;  /* 0xffffffff0300780c */ /* 0x000fc60005744270 */
[----:B------:R-:W-:Y:S01]  /*0fa0*/  FADD R4, R25, R4 ;  /* 0x0000000419047221 */ /* 0x000fe20000000000 */
[----:B------:R-:W-:Y:S01]  /*0fb0*/  FADD R29, R16, R29 ;  /* 0x0000001d101d7221 */ /* 0x000fe20000000000 */
[C---:B------:R-:W-:Y:S01]  /*0fc0*/  ISETP.LT.AND P2, PT, R23.reuse, 0xe5b00, P2 ;  /* 0x000e5b001700780c */ /* 0x040fe20001741270 */
[----:B------:R1:W3:Y:S01]  /*0fd0*/  @P0 LDG.E.128 R8, desc[UR4][R6.64] ;  /* 0x0000000406080981 */ /* 0x0002e2000c1e1d00 */
[----:B------:R-:W-:Y:S01]  /*0fe0*/  ISETP.LT.AND P3, PT, R23, 0xe5b00, P3 ;  /* 0x000e5b001700780c */ /* 0x000fe20001f61270 */
[----:B------:R-:W-:Y:S01]  /*0ff0*/  FADD R18, R18, R5 ;  /* 0x0000000512127221 */ /* 0x000fe20000000000 */
[----:B-1----:R-:W-:Y:S02]  /*1000*/  CS2R R6, SRZ ;  /* 0x0000000000067805 */ /* 0x002fe4000001ff00 */
[----:B--2---:R-:W-:-:S05]  /*1010*/  SEL R13, R13, RZ, P4 ;  /* 0x000000ff0d0d7207 */ /* 0x004fca0002000000 */
[----:B------:R-:W-:Y:S01]  /*1020*/  FADD R16, R4, R13 ;  /* 0x0000000d04107221 */ /* 0x000fe20000000000 */
[----:B------:R-:W-:Y:S01]  /*1030*/  VIADD R13, R19, 0x1c40 ;  /* 0x00001c40130d7836 */ /* 0x000fe20000000000 */
[----:B------:R-:W-:Y:S02]  /*1040*/  SEL R23, R12, RZ, P4 ;  /* 0x000000ff0c177207 */ /* 0x000fe40002000000 */
[----:B------:R-:W-:Y:S01]  /*1050*/  CS2R R4, SRZ ;  /* 0x0000000000047805 */ /* 0x000fe2000001ff00 */
[----:B------:R-:W-:-:S05]  /*1060*/  IMAD.WIDE R12, R13, 0x4, R20 ;  /* 0x000000040d0c7825 */ /* 0x000fca00078e0214 */
[----:B------:R1:W2:Y:S01]  /*1070*/  @P2 LDG.E.128 R4, desc[UR4][R12.64] ;  /* 0x000000040c042981 */ /* 0x0002a2000c1e1d00 */
[----:B------:R-:W-:Y:S02]  /*1080*/  ISETP.LT.AND P1, PT, R19, 0xe5b00, P1 ;  /* 0x000e5b001300780c */ /* 0x000fe40000f21270 */
[----:B---3--:R-:W-:Y:S02]  /*1090*/  SEL R9, R9, RZ, P0 ;  /* 0x000000ff09097207 */ /* 0x008fe40000000000 */
[----:B------:R-:W-:Y:S02]  /*10a0*/  SEL R15, R15, RZ, P4 ;  /* 0x000000ff0f0f7207 */ /* 0x000fe40002000000 */
[----:B------:R-:W-:Y:S01]  /*10b0*/  SEL R8, R8, RZ, P0 ;  /* 0x000000ff08087207 */ /* 0x000fe20000000000 */
[----:B------:R-:W-:Y:S01]  /*10c0*/  FADD R28, R28, R9 ;  /* 0x000000091c1c7221 */ /* 0x000fe20000000000 */
[----:B------:R-:W-:Y:S01]  /*10d0*/  VIADD R9, R19, 0x1b00 ;  /* 0x00001b0013097836 */ /* 0x000fe20000000000 */
[----:B------:R-:W-:Y:S01]  /*10e0*/  SEL R25, R14, RZ, P4 ;  /* 0x000000ff0e197207 */ /* 0x000fe20002000000 */
[----:B------:R-:W-:Y:S01]  /*10f0*/  FADD R26, R26, R15 ;  /* 0x0000000f1a1a7221 */ /* 0x000fe20000000000 */
[----:B------:R-:W-:Y:S01]  /*1100*/  FADD R27, R27, R8 ;  /* 0x000000081b1b7221 */ /* 0x000fe20000000000 */
[----:B-1----:R-:W-:-:S02]  /*1110*/  CS2R R12, SRZ ;  /* 0x00000000000c7805 */ /* 0x002fc4000001ff00 */
[----:B------:R-:W-:Y:S01]  /*1120*/  CS2R R14, SRZ ;  /* 0x00000000000e7805 */ /* 0x000fe2000001ff00 */
[----:B------:R-:W-:-:S04]  /*1130*/  IMAD.WIDE R8, R9, 0x4, R20 ;  /* 0x0000000409087825 */ /* 0x000fc800078e0214 */
[----:B------:R-:W-:Y:S01]  /*1140*/  FADD R24, R24, R25 ;  /* 0x0000001918187221 */ /* 0x000fe20000000000 */
[----:B------:R-:W-:Y:S01]  /*1150*/  SEL R25, R11, RZ, P0 ;  /* 0x000000ff0b197207 */ /* 0x000fe20000000000 */
[----:B------:R-:W-:Y:S01]  /*1160*/  FADD R22, R22, R23 ;  /* 0x0000001716167221 */ /* 0x000fe20000000000 */
[----:B------:R-:W-:Y:S01]  /*1170*/  SEL R10, R10, RZ, P0 ;  /* 0x000000ff0a0a7207 */ /* 0x000fe20000000000 */
[----:B------:R1:W3:Y:S01]  /*1180*/  @P1 LDG.E.128 R12, desc[UR4][R8.64] ;  /* 0x00000004080c1981 */ /* 0x0002e2000c1e1d00 */
[----:B------:R-:W-:-:S03]  /*1190*/  VIADD R23, R19, 0x1d00 ;  /* 0x00001d0013177836 */ /* 0x000fc60000000000 */
[----:B------:R-:W-:Y:S01]  /*11a0*/  FADD R29, R29, R10 ;  /* 0x0000000a1d1d7221 */ /* 0x000fe20000000000 */
[----:B------:R-:W-:Y:S01]  /*11b0*/  IMAD.WIDE R20, R23, 0x4, R20 ;  /* 0x0000000417147825 */ /* 0x000fe200078e0214 */
[----:B-1----:R-:W-:Y:S02]  /*11c0*/  CS2R R8, SRZ ;  /* 0x0000000000087805 */ /* 0x002fe4000001ff00 */
[C---:B------:R-:W-:Y:S02]  /*11d0*/  ISETP.GT.AND P0, PT, R17.reuse, 0x21, PT ;  /* 0x000000211100780c */ /* 0x040fe40003f04270 */
[----:B------:R-:W-:Y:S01]  /*11e0*/  ISETP.GE.AND P4, PT, R17, 0x22, PT ;  /* 0x000000221100780c */ /* 0x000fe20003f86270 */
[----:B------:R-:W-:Y:S01]  /*11f0*/  FADD R18, R18, R25 ;  /* 0x0000001912127221 */ /* 0x000fe20000000000 */
[----:B--2---:R-:W-:-:S05]  /*1200*/  SEL R11, R4, RZ, P2 ;  /* 0x000000ff040b7207 */ /* 0x004fca0001000000 */
[----:B------:R-:W-:Y:S01]  /*1210*/  FADD R22, R22, R11 ;  /* 0x0000000b16167221 */ /* 0x000fe20000000000 */
[----:B------:R-:W-:-:S06]  /*1220*/  CS2R R10, SRZ ;  /* 0x00000000000a7805 */ /* 0x000fcc000001ff00 */
[----:B------:R-:W2:Y:S01]  /*1230*/  @P3 LDG.E.128 R8, desc[UR4][R20.64] ;  /* 0x0000000414083981 */ /* 0x000ea2000c1e1d00 */
[----:B------:R-:W-:-:S05]  /*1240*/  VIADD R4, R17, 0x2 ;  /* 0x0000000211047836 */ /* 0x000fca0000000000 */
[----:B------:R-:W-:-:S05]  /*1250*/  SEL R4, R4, RZ, !P4 ;  /* 0x000000ff04047207 */ /* 0x000fca0006000000 */
[----:B------:R-:W-:Y:S02]  /*1260*/  VIADD R23, R4, 0x24 ;  /* 0x0000002404177836 */ /* 0x000fe40000000000 */
[----:B------:R-:W-:Y:S01]  /*1270*/  @!P0 IMAD.MOV R23, RZ, RZ, R4 ;  /* 0x000000ffff178224 */ /* 0x000fe200078e0204 */
[C---:B------:R-:W-:Y:S01]  /*1280*/  ISETP.GT.AND P0, PT, R2.reuse, 0x21, PT ;  /* 0x000000210200780c */ /* 0x040fe20003f04270 */
[C---:B------:R-:W-:Y:S01]  /*1290*/  VIADD R4, R2.reuse, 0x2 ;  /* 0x0000000202047836 */ /* 0x040fe20000000000 */
[----:B------:R-:W-:Y:S02]  /*12a0*/  ISETP.GE.AND P4, PT, R2, 0x22, PT ;  /* 0x000000220200780c */ /* 0x000fe40003f86270 */
[----:B------:R-:W-:Y:S02]  /*12b0*/  SEL R25, R5, RZ, P2 ;  /* 0x000000ff05197207 */ /* 0x000fe40001000000 */
[----:B------:R-:W-:-:S05]  /*12c0*/  SEL R5, R4, RZ, !P4 ;  /* 0x000000ff04057207 */ /* 0x000fca0006000000 */
[----:B------:R-:W-:Y:S02]  /*12d0*/  VIADD R4, R5, 0x24 ;  /* 0x0000002405047836 */ /* 0x000fe40000000000 */
[----:B------:R-:W-:Y:S01]  /*12e0*/  @!P0 IMAD.MOV R4, RZ, RZ, R5 ;  /* 0x000000ffff048224 */ /* 0x000fe200078e0205 */
[----:B------:R-:W-:Y:S01]  /*12f0*/  SEL R5, R6, RZ, P2 ;  /* 0x000000ff06057207 */ /* 0x000fe20001000000 */
[----:B------:R-:W-:-:S04]  /*1300*/  IMAD R6, R17, R2, RZ ;  /* 0x0000000211067224 */ /* 0x000fc800078e02ff */
[----:B------:R-:W-:Y:S01]  /*1310*/  FADD R24, R24, R5 ;  /* 0x0000000518187221 */ /* 0x000fe20000000000 */
[----:B------:R-:W-:-:S04]  /*1320*/  IADD3 R5, R6, -R17, -R2 ;  /* 0x8000001106057210 */ /* 0x000fc80007ffe802 */
[----:B------:R-:W-:Y:S01]  /*1330*/  IADD3 R5, R23, R5, R4 ;  /* 0x0000000517057210 */ /* 0x000fe20007ffe004 */
[----:B------:R-:W-:-:S04]  /*1340*/  IMAD R17, R17, R4, RZ ;  /* 0x0000000411117224 */ /* 0x000fc800078e02ff */
[----:B------:R-:W-:Y:S01]  /*1350*/  VIADD R6, R5, 0x1 ;  /* 0x0000000105067836 */ /* 0x000fe20000000000 */
[----:B------:R-:W-:Y:S01]  /*1360*/  ISETP.GE.AND P0, PT, R0, 0x22, PT ;  /* 0x000000220000780c */ /* 0x000fe20003f06270 */
[----:B------:R-:W-:Y:S02]  /*1370*/  IMAD R2, R2, R23, R17 ;  /* 0x0000001702027224 */ /* 0x000fe400078e0211 */
[----:B------:R-:W-:Y:S02]  /*1380*/  VIADD R5, R0, 0x2 ;  /* 0x0000000200057836 */ /* 0x000fe40000000000 */
[----:B------:R-:W-:Y:S01]  /*1390*/  IMAD R23, R23, R4, R6 ;  /* 0x0000000417177224 */ /* 0x000fe200078e0206 */
[C---:B------:R-:W-:Y:S01]  /*13a0*/  ISETP.GE.AND P4, PT, R3.reuse, 0x22, PT ;  /* 0x000000220300780c */ /* 0x040fe20003f86270 */
[----:B------:R-:W-:Y:S01]  /*13b0*/  VIADD R4, R3, 0x2 ;  /* 0x0000000203047836 */ /* 0x000fe20000000000 */
[----:B------:R-:W-:Y:S02]  /*13c0*/  SEL R6, R5, RZ, !P0 ;  /* 0x000000ff05067207 */ /* 0x000fe40004000000 */
[----:B------:R-:W-:-:S02]  /*13d0*/  ISETP.GT.AND P0, PT, R3, 0x21, PT ;  /* 0x000000210300780c */ /* 0x000fc40003f04270 */
[----:B------:R-:W-:Y:S02]  /*13e0*/  SEL R4, R4, RZ, !P4 ;  /* 0x000000ff04047207 */ /* 0x000fe40006000000 */
[C---:B------:R-:W-:Y:S01]  /*13f0*/  ISETP.GT.AND P4, PT, R0.reuse, 0x21, PT ;  /* 0x000000210000780c */ /* 0x040fe20003f84270 */
[----:B------:R-:W-:Y:S02]  /*1400*/  IMAD R17, R0, R3, RZ ;  /* 0x0000000300117224 */ /* 0x000fe400078e02ff */
[----:B------:R-:W-:-:S06]  /*1410*/  VIADD R5, R4, 0x24 ;  /* 0x0000002404057836 */ /* 0x000fcc0000000000 */
[----:B------:R-:W-:Y:S02]  /*1420*/  @!P0 IMAD.MOV R5, RZ, RZ, R4 ;  /* 0x000000ffff058224 */ /* 0x000fe400078e0204 */
[----:B------:R-:W-:Y:S02]  /*1430*/  VIADD R4, R6, 0x24 ;  /* 0x0000002406047836 */ /* 0x000fe40000000000 */
[----:B------:R-:W-:Y:S01]  /*1440*/  @!P4 IMAD.MOV R4, RZ, RZ, R6 ;  /* 0x000000ffff04c224 */ /* 0x000fe200078e0206 */
[----:B------:R-:W-:-:S04]  /*1450*/  IADD3 R6, R17, -R0, -R3 ;  /* 0x8000000011067210 */ /* 0x000fc80007ffe803 */
[----:B------:R-:W-:Y:S01]  /*1460*/  IADD3 R6, R4, R6, R5 ;  /* 0x0000000604067210 */ /* 0x000fe20007ffe005 */
[-C--:B------:R-:W-:Y:S02]  /*1470*/  IMAD R0, R0, R5.reuse, RZ ;  /* 0x0000000500007224 */ /* 0x080fe400078e02ff */
[----:B------:R-:W-:Y:S02]  /*1480*/  IMAD.IADD R2, R23, 0x1, -R2 ;  /* 0x0000000117027824 */ /* 0x000fe400078e0a02 */
[----:B------:R-:W-:Y:S02]  /*1490*/  VIADD R6, R6, 0x1 ;  /* 0x0000000106067836 */ /* 0x000fe40000000000 */
[----:B------:R-:W-:Y:S02]  /*14a0*/  IMAD R0, R3, R4, R0 ;  /* 0x0000000403007224 */ /* 0x000fe400078e0200 */
[----:B------:R-:W-:Y:S01]  /*14b0*/  IMAD R5, R4, R5, R6 ;  /* 0x0000000504057224 */ /* 0x000fe200078e0206 */
[----:B------:R-:W-:-:S02]  /*14c0*/  I2FP.F32.S32 R4, R2 ;  /* 0x0000000200047245 */ /* 0x000fc40000201400 */
[----:B------:R-:W-:Y:S01]  /*14d0*/  SEL R7, R7, RZ, P2 ;  /* 0x000000ff07077207 */ /* 0x000fe20001000000 */
[----:B------:R-:W-:Y:S01]  /*14e0*/  IMAD.IADD R0, R5, 0x1, -R0 ;  /* 0x0000000105007824 */ /* 0x000fe200078e0a00 */
[C---:B------:R-:W-:Y:S01]  /*14f0*/  FSETP.GT.AND P0, PT, |R4|.reuse, 8.50705917302346158658e+37, PT ;  /* 0x7e8000000400780b */ /* 0x040fe20003f04200 */
[----:B------:R-:W1:Y:S01]  /*1500*/  LDC.64 R2, c[0x0][0x218] ;  /* 0x00008600ff027b82 */ /* 0x000e620000000a00 */
[----:B------:R-:W-:Y:S02]  /*1510*/  FSETP.GEU.AND P4, PT, |R4|, 1.175494350822287508e-38, PT ;  /* 0x008000000400780b */ /* 0x000fe40003f8e200 */
[----:B------:R-:W-:-:S04]  /*1520*/  I2FP.F32.S32 R0, R0 ;  /* 0x0000000000007245 */ /* 0x000fc80000201400 */
[----:B------:R-:W-:Y:S02]  /*1530*/  FSETP.GT.AND P2, PT, |R0|, 8.50705917302346158658e+37, PT ;  /* 0x7e8000000000780b */ /* 0x000fe40003f44200 */
[----:B---3--:R-:W-:Y:S02]  /*1540*/  SEL R12, R12, RZ, P1 ;  /* 0x000000ff0c0c7207 */ /* 0x008fe40000800000 */
[----:B------:R-:W-:Y:S02]  /*1550*/  SEL R13, R13, RZ, P1 ;  /* 0x000000ff0d0d7207 */ /* 0x000fe40000800000 */
[----:B------:R-:W-:Y:S02]  /*1560*/  SEL R14, R14, RZ, P1 ;  /* 0x000000ff0e0e7207 */ /* 0x000fe40000800000 */
[----:B------:R-:W-:Y:S02]  /*1570*/  SEL R15, R15, RZ, P1 ;  /* 0x000000ff0f0f7207 */ /* 0x000fe40000800000 */
[----:B------:R-:W-:Y:S01]  /*1580*/  FSETP.GEU.AND P1, PT, |R0|, 1.175494350822287508e-38, PT ;  /* 0x008000000000780b */ /* 0x000fe20003f2e200 */
[----:B------:R-:W-:Y:S01]  /*1590*/  @P0 FMUL R4, R4, 0.25 ;  /* 0x3e80000004040820 */ /* 0x000fe20000400000 */
[----:B------:R-:W-:Y:S01]  /*15a0*/  FADD R5, R28, R13 ;  /* 0x0000000d1c057221 */ /* 0x000fe20000000000 */
[----:B------:R-:W-:-:S02]  /*15b0*/  @P2 FMUL R0, R0, 0.25 ;  /* 0x3e80000000002820 */ /* 0x000fc40000400000 */
[----:B------:R-:W-:Y:S01]  /*15c0*/  @!P4 FMUL R4, R4, 16777216 ;  /* 0x4b8000000404c820 */ /* 0x000fe20000400000 */
[----:B------:R-:W-:Y:S01]  /*15d0*/  FADD R26, R26, R7 ;  /* 0x000000071a1a7221 */ /* 0x000fe20000000000 */
[----:B------:R-:W-:Y:S01]  /*15e0*/  FADD R27, R27, R12 ;  /* 0x0000000c1b1b7221 */ /* 0x000fe20000000000 */
[----:B------:R-:W-:Y:S01]  /*15f0*/  FADD R6, R29, R14 ;  /* 0x0000000e1d067221 */ /* 0x000fe20000000000 */
[----:B------:R-:W-:-:S04]  /*1600*/  FADD R7, R18, R15 ;  /* 0x0000000f12077221 */ /* 0x000fc80000000000 */
[----:B------:R-:W-:Y:S01]  /*1610*/  @!P1 FMUL R0, R0, 16777216 ;  /* 0x4b80000000009820 */ /* 0x000fe20000400000 */
[----:B------:R-:W-:Y:S01]  /*1620*/  FADD R16, R16, R25 ;  /* 0x0000001910107221 */ /* 0x000fe20000000000 */
[----:B------:R-:W-:Y:S01]  /*1630*/  @P0 FMUL R27, R27, 0.25 ;  /* 0x3e8000001b1b0820 */ /* 0x000fe20000400000 */
[----:B------:R-:W-:Y:S01]  /*1640*/  @P0 FMUL R5, R5, 0.25 ;  /* 0x3e80000005050820 */ /* 0x000fe20000400000 */
[----:B------:R-:W-:Y:S01]  /*1650*/  @P0 FMUL R6, R6, 0.25 ;  /* 0x3e80000006060820 */ /* 0x000fe20000400000 */
[----:B------:R-:W-:Y:S01]  /*1660*/  @P0 FMUL R7, R7, 0.25 ;  /* 0x3e80000007070820 */ /* 0x000fe20000400000 */
[----:B------:R-:W-:Y:S01]  /*1670*/  MUFU.RCP R0, R0 ;  /* 0x0000000000007308 */ /* 0x000fe20000001000 */
[----:B------:R-:W-:Y:S01]  /*1680*/  @!P4 FMUL R27, R27, 16777216 ;  /* 0x4b8000001b1bc820 */ /* 0x000fe20000400000 */
[----:B------:R-:W-:Y:S01]  /*1690*/  @!P4 FMUL R5, R5, 16777216 ;  /* 0x4b8000000505c820 */ /* 0x000fe20000400000 */
[----:B------:R-:W-:Y:S01]  /*16a0*/  @!P4 FMUL R6, R6, 16777216 ;  /* 0x4b8000000606c820 */ /* 0x000fe20000400000 */
[----:B------:R-:W-:Y:S01]  /*16b0*/  @!P4 FMUL R7, R7, 16777216 ;  /* 0x4b8000000707c820 */ /* 0x000fe20000400000 */
[----:B-1----:R-:W-:Y:S01]  /*16c0*/  IMAD.WIDE R2, R19, 0x4, R2 ;  /* 0x0000000413027825 */ /* 0x002fe200078e0202 */
[----:B--2---:R-:W-:-:S02]  /*16d0*/  SEL R13, R8, RZ, P3 ;  /* 0x000000ff080d7207 */ /* 0x004fc40001800000 */
[----:B------:R-:W1:Y:S01]  /*16e0*/  MUFU.RCP R8, R4 ;  /* 0x0000000400087308 */ /* 0x000e620000001000 */
[----:B------:R-:W-:Y:S02]  /*16f0*/  SEL R9, R9, RZ, P3 ;  /* 0x000000ff09097207 */ /* 0x000fe40001800000 */
[----:B------:R-:W-:Y:S02]  /*1700*/  SEL R15, R10, RZ, P3 ;  /* 0x000000ff0a0f7207 */ /* 0x000fe40001800000 */
[----:B------:R-:W-:Y:S01]  /*1710*/  SEL R11, R11, RZ, P3 ;  /* 0x000000ff0b0b7207 */ /* 0x000fe20001800000 */
[----:B------:R-:W-:Y:S01]  /*1720*/  FADD R13, R22, R13 ;  /* 0x0000000d160d7221 */ /* 0x000fe20000000000 */
[----:B------:R-:W-:Y:S01]  /*1730*/  FADD R9, R16, R9 ;  /* 0x0000000910097221 */ /* 0x000fe20000000000 */
[----:B------:R-:W-:Y:S02]  /*1740*/  FADD R15, R24, R15 ;  /* 0x0000000f180f7221 */ /* 0x000fe40000000000 */
[----:B------:R-:W-:Y:S01]  /*1750*/  FADD R11, R26, R11 ;  /* 0x0000000b1a0b7221 */ /* 0x000fe20000000000 */
[----:B------:R-:W-:Y:S01]  /*1760*/  @P2 FMUL R13, R13, 0.25 ;  /* 0x3e8000000d0d2820 */ /* 0x000fe20000400000 */
[----:B------:R-:W-:Y:S01]  /*1770*/  @P2 FMUL R9, R9, 0.25 ;  /* 0x3e80000009092820 */ /* 0x000fe20000400000 */
[----:B------:R-:W-:Y:S01]  /*1780*/  @P2 FMUL R15, R15, 0.25 ;  /* 0x3e8000000f0f2820 */ /* 0x000fe20000400000 */
[----:B------:R-:W-:Y:S01]  /*1790*/  @P2 FMUL R11, R11, 0.25 ;  /* 0x3e8000000b0b2820 */ /* 0x000fe20000400000 */
[C---:B-1----:R-:W-:Y:S01]  /*17a0*/  FMUL R4, R8.reuse, R27 ;  /* 0x0000001b08047220 */ /* 0x042fe20000400000 */
[C---:B------:R-:W-:Y:S01]  /*17b0*/  FMUL R5, R8.reuse, R5 ;  /* 0x0000000508057220 */ /* 0x040fe20000400000 */
[C---:B------:R-:W-:Y:S01]  /*17c0*/  FMUL R6, R8.reuse, R6 ;  /* 0x0000000608067220 */ /* 0x040fe20000400000 */
[----:B------:R-:W-:Y:S01]  /*17d0*/  FMUL R7, R8, R7 ;  /* 0x0000000708077220 */ /* 0x000fe20000400000 */
[----:B------:R-:W-:Y:S01]  /*17e0*/  @!P1 FMUL R13, R13, 16777216 ;  /* 0x4b8000000d0d9820 */ /* 0x000fe20000400000 */
[----:B------:R-:W-:Y:S01]  /*17f0*/  @!P1 FMUL R9, R9, 16777216 ;  /* 0x4b80000009099820 */ /* 0x000fe20000400000 */
[----:B------:R-:W-:Y:S01]  /*1800*/  @!P1 FMUL R15, R15, 16777216 ;  /* 0x4b8000000f0f9820 */ /* 0x000fe20000400000 */
[----:B------:R-:W-:Y:S01]  /*1810*/  @!P1 FMUL R11, R11, 16777216 ;  /* 0x4b8000000b0b9820 */ /* 0x000fe20000400000 */
[----:B------:R1:W-:Y:S01]  /*1820*/  @!P6 STG.E.128 desc[UR4][R2.64], R4 ;  /* 0x000000040200e986 */ /* 0x0003e2000c101d04 */
[C---:B------:R-:W-:Y:S01]  /*1830*/  FMUL R8, R0.reuse, R13 ;  /* 0x0000000d00087220 */ /* 0x040fe20000400000 */
[C---:B------:R-:W-:Y:S01]  /*1840*/  FMUL R9, R0.reuse, R9 ;  /* 0x0000000900097220 */ /* 0x040fe20000400000 */
[C---:B------:R-:W-:Y:S01]  /*1850*/  FMUL R10, R0.reuse, R15 ;  /* 0x0000000f000a7220 */ /* 0x040fe20000400000 */
[----:B------:R-:W-:Y:S01]  /*1860*/  FMUL R11, R0, R11 ;  /* 0x0000000b000b7220 */ /* 0x000fe20000400000 */
[----:B------:R-:W-:Y:S06]  /*1870*/  @P5 EXIT ;  /* 0x000000000000594d */ /* 0x000fec0003800000 */
[----:B------:R-:W-:Y:S01]  /*1880*/  STG.E.128 desc[UR4][R2.64+0x800], R8 ;  /* 0x0008000802007986 */ /* 0x000fe2000c101d04 */
[----:B------:R-:W-:Y:S05]  /*1890*/  EXIT ;  /* 0x000000000000794d */ /* 0x000fea0003800000 */
.L_x_0:
[----:B------:R-:W-:-:S00]  /*18a0*/  BRA `(.L_x_0) ;  /* 0xfffffffc00fc7947 */ /* 0x000fc0000383ffff */
[----:B------:R-:W-:-:S00]  /*18b0*/  NOP ;  /* 0x0000000000007918 */ /* 0x000fc00000000000 */
        /* <DEDUP_REMOVED lines=12> */
.L_x_1:


//--------------------- .nv.constant0.triton_poi_fused_avg_pool2d_20 --------------------------
	.section	.nv.constant0.triton_poi_fused_avg_pool2d_20,"a",@progbits
	.sectionflags	@""
	.align	4
.nv.constant0.triton_poi_fused_avg_pool2d_20:
	.zero		548
